//
// Generated by NVIDIA NVVM Compiler
//
// Compiler Build ID: CL-36424714
// Cuda compilation tools, release 13.0, V13.0.88
// Based on NVVM 20.0.0
//

.version 9.0
.target sm_100
.address_size 64

	// .globl	_Z15matrixMul_naivePfS_S_ii
// _ZZ15matrixMul_shmemPfS_S_iiE4ds_A has been demoted
// _ZZ15matrixMul_shmemPfS_S_iiE4ds_B has been demoted

.visible .entry _Z15matrixMul_naivePfS_S_ii(
	.param .u64 .ptr .align 1 _Z15matrixMul_naivePfS_S_ii_param_0,
	.param .u64 .ptr .align 1 _Z15matrixMul_naivePfS_S_ii_param_1,
	.param .u64 .ptr .align 1 _Z15matrixMul_naivePfS_S_ii_param_2,
	.param .u32 _Z15matrixMul_naivePfS_S_ii_param_3,
	.param .u32 _Z15matrixMul_naivePfS_S_ii_param_4
)
{
	.reg .pred 	%p<12>;
	.reg .b32 	%r<40>;
	.reg .b32 	%f<67>;
	.reg .b64 	%rd<53>;

	ld.param.u64 	%rd6, [_Z15matrixMul_naivePfS_S_ii_param_0];
	ld.param.u64 	%rd7, [_Z15matrixMul_naivePfS_S_ii_param_1];
	ld.param.u64 	%rd8, [_Z15matrixMul_naivePfS_S_ii_param_2];
	ld.param.u32 	%r18, [_Z15matrixMul_naivePfS_S_ii_param_3];
	ld.param.u32 	%r19, [_Z15matrixMul_naivePfS_S_ii_param_4];
	cvta.to.global.u64 	%rd1, %rd8;
	cvta.to.global.u64 	%rd2, %rd7;
	mov.u32 	%r20, %ctaid.y;
	mov.u32 	%r21, %ntid.y;
	mov.u32 	%r22, %tid.y;
	mad.lo.s32 	%r1, %r20, %r21, %r22;
	mov.u32 	%r23, %ctaid.x;
	mov.u32 	%r24, %ntid.x;
	mov.u32 	%r25, %tid.x;
	mad.lo.s32 	%r2, %r23, %r24, %r25;
	setp.ge.s32 	%p1, %r1, %r18;
	setp.ge.s32 	%p2, %r2, %r19;
	or.pred  	%p3, %p1, %p2;
	@%p3 bra 	$L__BB0_13;
	mul.lo.s32 	%r3, %r18, %r1;
	and.b32  	%r4, %r18, 7;
	setp.lt.u32 	%p4, %r18, 8;
	mov.f32 	%f66, 0f00000000;
	mov.b32 	%r38, 0;
	@%p4 bra 	$L__BB0_4;
	and.b32  	%r38, %r18, 2147483640;
	neg.s32 	%r36, %r38;
	shl.b32 	%r7, %r19, 3;
	mul.wide.u32 	%rd9, %r3, 4;
	add.s64 	%rd10, %rd9, %rd2;
	add.s64 	%rd52, %rd10, 16;
	mov.f32 	%f66, 0f00000000;
	mul.wide.s32 	%rd13, %r19, 4;
	mov.u32 	%r35, %r2;
$L__BB0_3:
	.pragma "nounroll";
	ld.global.f32 	%f16, [%rd52+-16];
	mul.wide.s32 	%rd11, %r35, 4;
	add.s64 	%rd12, %rd1, %rd11;
	ld.global.f32 	%f17, [%rd12];
	fma.rn.f32 	%f18, %f16, %f17, %f66;
	ld.global.f32 	%f19, [%rd52+-12];
	add.s64 	%rd14, %rd12, %rd13;
	ld.global.f32 	%f20, [%rd14];
	fma.rn.f32 	%f21, %f19, %f20, %f18;
	ld.global.f32 	%f22, [%rd52+-8];
	add.s64 	%rd15, %rd14, %rd13;
	ld.global.f32 	%f23, [%rd15];
	fma.rn.f32 	%f24, %f22, %f23, %f21;
	ld.global.f32 	%f25, [%rd52+-4];
	add.s64 	%rd16, %rd15, %rd13;
	ld.global.f32 	%f26, [%rd16];
	fma.rn.f32 	%f27, %f25, %f26, %f24;
	ld.global.f32 	%f28, [%rd52];
	add.s64 	%rd17, %rd16, %rd13;
	ld.global.f32 	%f29, [%rd17];
	fma.rn.f32 	%f30, %f28, %f29, %f27;
	ld.global.f32 	%f31, [%rd52+4];
	add.s64 	%rd18, %rd17, %rd13;
	ld.global.f32 	%f32, [%rd18];
	fma.rn.f32 	%f33, %f31, %f32, %f30;
	ld.global.f32 	%f34, [%rd52+8];
	add.s64 	%rd19, %rd18, %rd13;
	ld.global.f32 	%f35, [%rd19];
	fma.rn.f32 	%f36, %f34, %f35, %f33;
	ld.global.f32 	%f37, [%rd52+12];
	add.s64 	%rd20, %rd19, %rd13;
	ld.global.f32 	%f38, [%rd20];
	fma.rn.f32 	%f66, %f37, %f38, %f36;
	add.s32 	%r36, %r36, 8;
	add.s32 	%r35, %r35, %r7;
	add.s64 	%rd52, %rd52, 32;
	setp.ne.s32 	%p5, %r36, 0;
	@%p5 bra 	$L__BB0_3;
$L__BB0_4:
	setp.eq.s32 	%p6, %r4, 0;
	@%p6 bra 	$L__BB0_12;
	and.b32  	%r13, %r18, 3;
	setp.lt.u32 	%p7, %r4, 4;
	@%p7 bra 	$L__BB0_7;
	add.s32 	%r27, %r38, %r3;
	mul.wide.u32 	%rd21, %r27, 4;
	add.s64 	%rd22, %rd2, %rd21;
	ld.global.f32 	%f40, [%rd22];
	mad.lo.s32 	%r28, %r38, %r19, %r2;
	mul.wide.s32 	%rd23, %r28, 4;
	add.s64 	%rd24, %rd1, %rd23;
	ld.global.f32 	%f41, [%rd24];
	fma.rn.f32 	%f42, %f40, %f41, %f66;
	cvt.u64.u32 	%rd25, %r3;
	cvt.u64.u32 	%rd26, %r38;
	add.s64 	%rd27, %rd26, %rd25;
	shl.b64 	%rd28, %rd27, 2;
	add.s64 	%rd29, %rd2, %rd28;
	ld.global.f32 	%f43, [%rd29+4];
	mul.wide.s32 	%rd30, %r19, 4;
	add.s64 	%rd31, %rd24, %rd30;
	ld.global.f32 	%f44, [%rd31];
	fma.rn.f32 	%f45, %f43, %f44, %f42;
	ld.global.f32 	%f46, [%rd29+8];
	add.s64 	%rd32, %rd31, %rd30;
	ld.global.f32 	%f47, [%rd32];
	fma.rn.f32 	%f48, %f46, %f47, %f45;
	ld.global.f32 	%f49, [%rd29+12];
	add.s64 	%rd33, %rd32, %rd30;
	ld.global.f32 	%f50, [%rd33];
	fma.rn.f32 	%f66, %f49, %f50, %f48;
	add.s32 	%r38, %r38, 4;
$L__BB0_7:
	setp.eq.s32 	%p8, %r13, 0;
	@%p8 bra 	$L__BB0_12;
	setp.eq.s32 	%p9, %r13, 1;
	@%p9 bra 	$L__BB0_10;
	add.s32 	%r29, %r38, %r3;
	mul.wide.u32 	%rd34, %r29, 4;
	add.s64 	%rd35, %rd2, %rd34;
	ld.global.f32 	%f52, [%rd35];
	mad.lo.s32 	%r30, %r38, %r19, %r2;
	mul.wide.s32 	%rd36, %r30, 4;
	add.s64 	%rd37, %rd1, %rd36;
	ld.global.f32 	%f53, [%rd37];
	fma.rn.f32 	%f54, %f52, %f53, %f66;
	cvt.u64.u32 	%rd38, %r3;
	cvt.u64.u32 	%rd39, %r38;
	add.s64 	%rd40, %rd39, %rd38;
	shl.b64 	%rd41, %rd40, 2;
	add.s64 	%rd42, %rd2, %rd41;
	ld.global.f32 	%f55, [%rd42+4];
	mul.wide.s32 	%rd43, %r19, 4;
	add.s64 	%rd44, %rd37, %rd43;
	ld.global.f32 	%f56, [%rd44];
	fma.rn.f32 	%f66, %f55, %f56, %f54;
	add.s32 	%r38, %r38, 2;
$L__BB0_10:
	and.b32  	%r31, %r18, 1;
	setp.eq.b32 	%p10, %r31, 1;
	not.pred 	%p11, %p10;
	@%p11 bra 	$L__BB0_12;
	add.s32 	%r32, %r38, %r3;
	mul.wide.u32 	%rd45, %r32, 4;
	add.s64 	%rd46, %rd2, %rd45;
	ld.global.f32 	%f57, [%rd46];
	mad.lo.s32 	%r33, %r38, %r19, %r2;
	mul.wide.s32 	%rd47, %r33, 4;
	add.s64 	%rd48, %rd1, %rd47;
	ld.global.f32 	%f58, [%rd48];
	fma.rn.f32 	%f66, %f57, %f58, %f66;
$L__BB0_12:
	mad.lo.s32 	%r34, %r19, %r1, %r2;
	cvta.to.global.u64 	%rd49, %rd6;
	mul.wide.s32 	%rd50, %r34, 4;
	add.s64 	%rd51, %rd49, %rd50;
	st.global.f32 	[%rd51], %f66;
$L__BB0_13:
	ret;

}
	// .globl	_Z15matrixMul_shmemPfS_S_ii
.visible .entry _Z15matrixMul_shmemPfS_S_ii(
	.param .u64 .ptr .align 1 _Z15matrixMul_shmemPfS_S_ii_param_0,
	.param .u64 .ptr .align 1 _Z15matrixMul_shmemPfS_S_ii_param_1,
	.param .u64 .ptr .align 1 _Z15matrixMul_shmemPfS_S_ii_param_2,
	.param .u32 _Z15matrixMul_shmemPfS_S_ii_param_3,
	.param .u32 _Z15matrixMul_shmemPfS_S_ii_param_4
)
{
	.reg .pred 	%p<3>;
	.reg .b32 	%r<37>;
	.reg .b32 	%f<105>;
	.reg .b64 	%rd<13>;
	// demoted variable
	.shared .align 4 .b8 _ZZ15matrixMul_shmemPfS_S_iiE4ds_A[4096];
	// demoted variable
	.shared .align 4 .b8 _ZZ15matrixMul_shmemPfS_S_iiE4ds_B[4096];
	ld.param.u64 	%rd3, [_Z15matrixMul_shmemPfS_S_ii_param_0];
	ld.param.u64 	%rd4, [_Z15matrixMul_shmemPfS_S_ii_param_1];
	ld.param.u64 	%rd5, [_Z15matrixMul_shmemPfS_S_ii_param_2];
	ld.param.u32 	%r19, [_Z15matrixMul_shmemPfS_S_ii_param_3];
	ld.param.u32 	%r20, [_Z15matrixMul_shmemPfS_S_ii_param_4];
	mov.u32 	%r21, %ctaid.x;
	mov.u32 	%r22, %ctaid.y;
	mov.u32 	%r1, %tid.x;
	mov.u32 	%r2, %tid.y;
	mov.u32 	%r23, %ntid.y;
	mad.lo.s32 	%r3, %r22, %r23, %r2;
	mov.u32 	%r24, %ntid.x;
	mad.lo.s32 	%r4, %r21, %r24, %r1;
	setp.lt.s32 	%p1, %r19, 32;
	mov.f32 	%f104, 0f00000000;
	@%p1 bra 	$L__BB1_3;
	shl.b32 	%r25, %r2, 7;
	mov.u32 	%r26, _ZZ15matrixMul_shmemPfS_S_iiE4ds_A;
	add.s32 	%r5, %r26, %r25;
	shl.b32 	%r27, %r1, 2;
	add.s32 	%r6, %r5, %r27;
	mov.u32 	%r28, _ZZ15matrixMul_shmemPfS_S_iiE4ds_B;
	add.s32 	%r8, %r28, %r27;
	add.s32 	%r7, %r8, %r25;
	shr.s32 	%r29, %r19, 31;
	shr.u32 	%r30, %r29, 27;
	add.s32 	%r31, %r19, %r30;
	shr.s32 	%r32, %r31, 5;
	neg.s32 	%r36, %r32;
	mad.lo.s32 	%r35, %r19, %r3, %r1;
	mad.lo.s32 	%r34, %r2, %r20, %r4;
	shl.b32 	%r12, %r20, 5;
	cvta.to.global.u64 	%rd1, %rd4;
	cvta.to.global.u64 	%rd2, %rd5;
	mov.f32 	%f104, 0f00000000;
$L__BB1_2:
	mul.wide.s32 	%rd6, %r35, 4;
	add.s64 	%rd7, %rd1, %rd6;
	ld.global.f32 	%f6, [%rd7];
	st.shared.f32 	[%r6], %f6;
	mul.wide.s32 	%rd8, %r34, 4;
	add.s64 	%rd9, %rd2, %rd8;
	ld.global.f32 	%f7, [%rd9];
	st.shared.f32 	[%r7], %f7;
	bar.sync 	0;
	ld.shared.f32 	%f8, [%r5];
	ld.shared.f32 	%f9, [%r8];
	fma.rn.f32 	%f10, %f8, %f9, %f104;
	ld.shared.f32 	%f11, [%r5+4];
	ld.shared.f32 	%f12, [%r8+128];
	fma.rn.f32 	%f13, %f11, %f12, %f10;
	ld.shared.f32 	%f14, [%r5+8];
	ld.shared.f32 	%f15, [%r8+256];
	fma.rn.f32 	%f16, %f14, %f15, %f13;
	ld.shared.f32 	%f17, [%r5+12];
	ld.shared.f32 	%f18, [%r8+384];
	fma.rn.f32 	%f19, %f17, %f18, %f16;
	ld.shared.f32 	%f20, [%r5+16];
	ld.shared.f32 	%f21, [%r8+512];
	fma.rn.f32 	%f22, %f20, %f21, %f19;
	ld.shared.f32 	%f23, [%r5+20];
	ld.shared.f32 	%f24, [%r8+640];
	fma.rn.f32 	%f25, %f23, %f24, %f22;
	ld.shared.f32 	%f26, [%r5+24];
	ld.shared.f32 	%f27, [%r8+768];
	fma.rn.f32 	%f28, %f26, %f27, %f25;
	ld.shared.f32 	%f29, [%r5+28];
	ld.shared.f32 	%f30, [%r8+896];
	fma.rn.f32 	%f31, %f29, %f30, %f28;
	ld.shared.f32 	%f32, [%r5+32];
	ld.shared.f32 	%f33, [%r8+1024];
	fma.rn.f32 	%f34, %f32, %f33, %f31;
	ld.shared.f32 	%f35, [%r5+36];
	ld.shared.f32 	%f36, [%r8+1152];
	fma.rn.f32 	%f37, %f35, %f36, %f34;
	ld.shared.f32 	%f38, [%r5+40];
	ld.shared.f32 	%f39, [%r8+1280];
	fma.rn.f32 	%f40, %f38, %f39, %f37;
	ld.shared.f32 	%f41, [%r5+44];
	ld.shared.f32 	%f42, [%r8+1408];
	fma.rn.f32 	%f43, %f41, %f42, %f40;
	ld.shared.f32 	%f44, [%r5+48];
	ld.shared.f32 	%f45, [%r8+1536];
	fma.rn.f32 	%f46, %f44, %f45, %f43;
	ld.shared.f32 	%f47, [%r5+52];
	ld.shared.f32 	%f48, [%r8+1664];
	fma.rn.f32 	%f49, %f47, %f48, %f46;
	ld.shared.f32 	%f50, [%r5+56];
	ld.shared.f32 	%f51, [%r8+1792];
	fma.rn.f32 	%f52, %f50, %f51, %f49;
	ld.shared.f32 	%f53, [%r5+60];
	ld.shared.f32 	%f54, [%r8+1920];
	fma.rn.f32 	%f55, %f53, %f54, %f52;
	ld.shared.f32 	%f56, [%r5+64];
	ld.shared.f32 	%f57, [%r8+2048];
	fma.rn.f32 	%f58, %f56, %f57, %f55;
	ld.shared.f32 	%f59, [%r5+68];
	ld.shared.f32 	%f60, [%r8+2176];
	fma.rn.f32 	%f61, %f59, %f60, %f58;
	ld.shared.f32 	%f62, [%r5+72];
	ld.shared.f32 	%f63, [%r8+2304];
	fma.rn.f32 	%f64, %f62, %f63, %f61;
	ld.shared.f32 	%f65, [%r5+76];
	ld.shared.f32 	%f66, [%r8+2432];
	fma.rn.f32 	%f67, %f65, %f66, %f64;
	ld.shared.f32 	%f68, [%r5+80];
	ld.shared.f32 	%f69, [%r8+2560];
	fma.rn.f32 	%f70, %f68, %f69, %f67;
	ld.shared.f32 	%f71, [%r5+84];
	ld.shared.f32 	%f72, [%r8+2688];
	fma.rn.f32 	%f73, %f71, %f72, %f70;
	ld.shared.f32 	%f74, [%r5+88];
	ld.shared.f32 	%f75, [%r8+2816];
	fma.rn.f32 	%f76, %f74, %f75, %f73;
	ld.shared.f32 	%f77, [%r5+92];
	ld.shared.f32 	%f78, [%r8+2944];
	fma.rn.f32 	%f79, %f77, %f78, %f76;
	ld.shared.f32 	%f80, [%r5+96];
	ld.shared.f32 	%f81, [%r8+3072];
	fma.rn.f32 	%f82, %f80, %f81, %f79;
	ld.shared.f32 	%f83, [%r5+100];
	ld.shared.f32 	%f84, [%r8+3200];
	fma.rn.f32 	%f85, %f83, %f84, %f82;
	ld.shared.f32 	%f86, [%r5+104];
	ld.shared.f32 	%f87, [%r8+3328];
	fma.rn.f32 	%f88, %f86, %f87, %f85;
	ld.shared.f32 	%f89, [%r5+108];
	ld.shared.f32 	%f90, [%r8+3456];
	fma.rn.f32 	%f91, %f89, %f90, %f88;
	ld.shared.f32 	%f92, [%r5+112];
	ld.shared.f32 	%f93, [%r8+3584];
	fma.rn.f32 	%f94, %f92, %f93, %f91;
	ld.shared.f32 	%f95, [%r5+116];
	ld.shared.f32 	%f96, [%r8+3712];
	fma.rn.f32 	%f97, %f95, %f96, %f94;
	ld.shared.f32 	%f98, [%r5+120];
	ld.shared.f32 	%f99, [%r8+3840];
	fma.rn.f32 	%f100, %f98, %f99, %f97;
	ld.shared.f32 	%f101, [%r5+124];
	ld.shared.f32 	%f102, [%r8+3968];
	fma.rn.f32 	%f104, %f101, %f102, %f100;
	bar.sync 	0;
	add.s32 	%r36, %r36, 1;
	setp.ne.s32 	%p2, %r36, 0;
	add.s32 	%r35, %r35, 32;
	add.s32 	%r34, %r34, %r12;
	@%p2 bra 	$L__BB1_2;
$L__BB1_3:
	cvta.to.global.u64 	%rd10, %rd3;
	mad.lo.s32 	%r33, %r20, %r3, %r4;
	mul.wide.s32 	%rd11, %r33, 4;
	add.s64 	%rd12, %rd10, %rd11;
	st.global.f32 	[%rd12], %f104;
	ret;

}


// ===== COMPILED SASS (sm_100) =====

	.target	sm_100

	.elftype	@"ET_EXEC"


//--------------------- .note.nv.tkinfo           --------------------------
	.section	.note.nv.tkinfo,"",@"SHT_NOTE"
	.sectionflags	@"SHF_NOTE_NV_TKINFO"
	.tkinfo
        /*0018*/ 	.word	0x00000002
        /*0030*/ 	.string	""
        /*0030*/ 	.string	"ptxas"
        /*0030*/ 	.string	"Cuda compilation tools, release 13.0, V13.0.88"
        /*0030*/ 	.string	"Build cuda_13.0.r13.0/compiler.36424714_0"
        /*0030*/ 	.string	"-arch sm_100 -m 64 "



//--------------------- .note.nv.cuinfo           --------------------------
	.section	.note.nv.cuinfo,"",@"SHT_NOTE"
	.sectionflags	@"SHF_NOTE_NV_CUINFO"
        /*0018*/ 	.short	0x0002
        /*001a*/ 	.short	0x0064
        /*001c*/ 	.short	0x0082
	.zero		2


//--------------------- .nv.info                  --------------------------
	.section	.nv.info,"",@"SHT_CUDA_INFO"
	.align	4


	//----- nvinfo : EIATTR_REGCOUNT
	.align		4
        /*0000*/ 	.byte	0x04, 0x2f
        /*0002*/ 	.short	(.L_1 - .L_0)
	.align		4
.L_0:
        /*0004*/ 	.word	index@(_Z15matrixMul_naivePfS_S_ii)
        /*0008*/ 	.word	0x00000020


	//----- nvinfo : EIATTR_FRAME_SIZE
	.align		4
.L_1:
        /*000c*/ 	.byte	0x04, 0x11
        /*000e*/ 	.short	(.L_3 - .L_2)
	.align		4
.L_2:
        /*0010*/ 	.word	index@(_Z15matrixMul_naivePfS_S_ii)
        /*0014*/ 	.word	0x00000000


	//----- nvinfo : EIATTR_REGCOUNT
	.align		4
.L_3:
        /*0018*/ 	.byte	0x04, 0x2f
        /*001a*/ 	.short	(.L_5 - .L_4)
	.align		4
.L_4:
        /*001c*/ 	.word	index@(_Z15matrixMul_shmemPfS_S_ii)
        /*0020*/ 	.word	0x00000020


	//----- nvinfo : EIATTR_FRAME_SIZE
	.align		4
.L_5:
        /*0024*/ 	.byte	0x04, 0x11
        /*0026*/ 	.short	(.L_7 - .L_6)
	.align		4
.L_6:
        /*0028*/ 	.word	index@(_Z15matrixMul_shmemPfS_S_ii)
        /*002c*/ 	.word	0x00000000


	//----- nvinfo : EIATTR_MIN_STACK_SIZE
	.align		4
.L_7:
        /*0030*/ 	.byte	0x04, 0x12
        /*0032*/ 	.short	(.L_9 - .L_8)
	.align		4
.L_8:
        /*0034*/ 	.word	index@(_Z15matrixMul_shmemPfS_S_ii)
        /*0038*/ 	.word	0x00000000


	//----- nvinfo : EIATTR_MIN_STACK_SIZE
	.align		4
.L_9:
        /*003c*/ 	.byte	0x04, 0x12
        /*003e*/ 	.short	(.L_11 - .L_10)
	.align		4
.L_10:
        /*0040*/ 	.word	index@(_Z15matrixMul_naivePfS_S_ii)
        /*0044*/ 	.word	0x00000000
.L_11:


//--------------------- .nv.compat                --------------------------
	.section	.nv.compat,"",@"SHT_CUDA_COMPAT_INFO"
	.align	4
        /*0000*/ 	.byte	0x02, 0x09, 0x00, 0x00, 0x02, 0x02, 0x01, 0x00, 0x02, 0x05, 0x05, 0x00, 0x03, 0x07, 0x01, 0x01
        /*0010*/ 	.byte	0x02, 0x03, 0x00, 0x00, 0x02, 0x06, 0x01, 0x00, 0x04, 0x0b, 0x08, 0x00, 0x09, 0x00, 0x00, 0x00
        /*0020*/ 	.byte	0x00, 0x00, 0x00, 0x00


//--------------------- .nv.info._Z15matrixMul_shmemPfS_S_ii --------------------------
	.section	.nv.info._Z15matrixMul_shmemPfS_S_ii,"",@"SHT_CUDA_INFO"
	.sectionflags	@""
	.align	4


	//----- nvinfo : EIATTR_CUDA_API_VERSION
	.align		4
        /*0000*/ 	.byte	0x04, 0x37
        /*0002*/ 	.short	(.L_13 - .L_12)
.L_12:
        /*0004*/ 	.word	0x00000082


	//----- nvinfo : EIATTR_KPARAM_INFO
	.align		4
.L_13:
        /*0008*/ 	.byte	0x04, 0x17
        /*000a*/ 	.short	(.L_15 - .L_14)
.L_14:
        /*000c*/ 	.word	0x00000000
        /*0010*/ 	.short	0x0004
        /*0012*/ 	.short	0x001c
        /*0014*/ 	.byte	0x00, 0xf0, 0x11, 0x00


	//----- nvinfo : EIATTR_KPARAM_INFO
	.align		4
.L_15:
        /*0018*/ 	.byte	0x04, 0x17
        /*001a*/ 	.short	(.L_17 - .L_16)
.L_16:
        /*001c*/ 	.word	0x00000000
        /*0020*/ 	.short	0x0003
        /*0022*/ 	.short	0x0018
        /*0024*/ 	.byte	0x00, 0xf0, 0x11, 0x00


	//----- nvinfo : EIATTR_KPARAM_INFO
	.align		4
.L_17:
        /*0028*/ 	.byte	0x04, 0x17
        /*002a*/ 	.short	(.L_19 - .L_18)
.L_18:
        /*002c*/ 	.word	0x00000000
        /*0030*/ 	.short	0x0002
        /*0032*/ 	.short	0x0010
        /*0034*/ 	.byte	0x00, 0xf5, 0x21, 0x00


	//----- nvinfo : EIATTR_KPARAM_INFO
	.align		4
.L_19:
        /*0038*/ 	.byte	0x04, 0x17
        /*003a*/ 	.short	(.L_21 - .L_20)
.L_20:
        /*003c*/ 	.word	0x00000000
        /*0040*/ 	.short	0x0001
        /*0042*/ 	.short	0x0008
        /*0044*/ 	.byte	0x00, 0xf5, 0x21, 0x00


	//----- nvinfo : EIATTR_KPARAM_INFO
	.align		4
.L_21:
        /*0048*/ 	.byte	0x04, 0x17
        /*004a*/ 	.short	(.L_23 - .L_22)
.L_22:
        /*004c*/ 	.word	0x00000000
        /*0050*/ 	.short	0x0000
        /*0052*/ 	.short	0x0000
        /*0054*/ 	.byte	0x00, 0xf5, 0x21, 0x00


	//----- nvinfo : EIATTR_SPARSE_MMA_MASK
	.align		4
.L_23:
        /*0058*/ 	.byte	0x03, 0x50
        /*005a*/ 	.short	0x0000


	//----- nvinfo : EIATTR_MAXREG_COUNT
	.align		4
        /*005c*/ 	.byte	0x03, 0x1b
        /*005e*/ 	.short	0x00ff


	//----- nvinfo : EIATTR_NUM_BARRIERS
	.align		4
        /*0060*/ 	.byte	0x02, 0x4c
        /*0062*/ 	.byte	0x01
	.zero		1


	//----- nvinfo : EIATTR_MERCURY_ISA_VERSION
	.align		4
        /*0064*/ 	.byte	0x03, 0x5f
        /*0066*/ 	.short	0x0101


	//----- nvinfo : EIATTR_VRC_CTA_INIT_COUNT
	.align		4
        /*0068*/ 	.byte	0x02, 0x4a
	.zero		1
	.zero		1


	//----- nvinfo : EIATTR_EXIT_INSTR_OFFSETS
	.align		4
        /*006c*/ 	.byte	0x04, 0x1c
        /*006e*/ 	.short	(.L_25 - .L_24)


	//   ....[0]....
.L_24:
        /*0070*/ 	.word	0x000007b0


	//----- nvinfo : EIATTR_CBANK_PARAM_SIZE
	.align		4
.L_25:
        /*0074*/ 	.byte	0x03, 0x19
        /*0076*/ 	.short	0x0020


	//----- nvinfo : EIATTR_PARAM_CBANK
	.align		4
        /*0078*/ 	.byte	0x04, 0x0a
        /*007a*/ 	.short	(.L_27 - .L_26)
	.align		4
.L_26:
        /*007c*/ 	.word	index@(.nv.constant0._Z15matrixMul_shmemPfS_S_ii)
        /*0080*/ 	.short	0x0380
        /*0082*/ 	.short	0x0020


	//----- nvinfo : EIATTR_SW_WAR
	.align		4
.L_27:
        /*0084*/ 	.byte	0x04, 0x36
        /*0086*/ 	.short	(.L_29 - .L_28)
.L_28:
        /*0088*/ 	.word	0x00000008
.L_29:


//--------------------- .nv.info._Z15matrixMul_naivePfS_S_ii --------------------------
	.section	.nv.info._Z15matrixMul_naivePfS_S_ii,"",@"SHT_CUDA_INFO"
	.sectionflags	@""
	.align	4


	//----- nvinfo : EIATTR_CUDA_API_VERSION
	.align		4
        /*0000*/ 	.byte	0x04, 0x37
        /*0002*/ 	.short	(.L_31 - .L_30)
.L_30:
        /*0004*/ 	.word	0x00000082


	//----- nvinfo : EIATTR_KPARAM_INFO
	.align		4
.L_31:
        /*0008*/ 	.byte	0x04, 0x17
        /*000a*/ 	.short	(.L_33 - .L_32)
.L_32:
        /*000c*/ 	.word	0x00000000
        /*0010*/ 	.short	0x0004
        /*0012*/ 	.short	0x001c
        /*0014*/ 	.byte	0x00, 0xf0, 0x11, 0x00


	//----- nvinfo : EIATTR_KPARAM_INFO
	.align		4
.L_33:
        /*0018*/ 	.byte	0x04, 0x17
        /*001a*/ 	.short	(.L_35 - .L_34)
.L_34:
        /*001c*/ 	.word	0x00000000
        /*0020*/ 	.short	0x0003
        /*0022*/ 	.short	0x0018
        /*0024*/ 	.byte	0x00, 0xf0, 0x11, 0x00


	//----- nvinfo : EIATTR_KPARAM_INFO
	.align		4
.L_35:
        /*0028*/ 	.byte	0x04, 0x17
        /*002a*/ 	.short	(.L_37 - .L_36)
.L_36:
        /*002c*/ 	.word	0x00000000
        /*0030*/ 	.short	0x0002
        /*0032*/ 	.short	0x0010
        /*0034*/ 	.byte	0x00, 0xf5, 0x21, 0x00


	//----- nvinfo : EIATTR_KPARAM_INFO
	.align		4
.L_37:
        /*0038*/ 	.byte	0x04, 0x17
        /*003a*/ 	.short	(.L_39 - .L_38)
.L_38:
        /*003c*/ 	.word	0x00000000
        /*0040*/ 	.short	0x0001
        /*0042*/ 	.short	0x0008
        /*0044*/ 	.byte	0x00, 0xf5, 0x21, 0x00


	//----- nvinfo : EIATTR_KPARAM_INFO
	.align		4
.L_39:
        /*0048*/ 	.byte	0x04, 0x17
        /*004a*/ 	.short	(.L_41 - .L_40)
.L_40:
        /*004c*/ 	.word	0x00000000
        /*0050*/ 	.short	0x0000
        /*0052*/ 	.short	0x0000
        /*0054*/ 	.byte	0x00, 0xf5, 0x21, 0x00


	//----- nvinfo : EIATTR_SPARSE_MMA_MASK
	.align		4
.L_41:
        /*0058*/ 	.byte	0x03, 0x50
        /*005a*/ 	.short	0x0000


	//----- nvinfo : EIATTR_MAXREG_COUNT
	.align		4
        /*005c*/ 	.byte	0x03, 0x1b
        /*005e*/ 	.short	0x00ff


	//----- nvinfo : EIATTR_MERCURY_ISA_VERSION
	.align		4
        /*0060*/ 	.byte	0x03, 0x5f
        /*0062*/ 	.short	0x0101


	//----- nvinfo : EIATTR_VRC_CTA_INIT_COUNT
	.align		4
        /*0064*/ 	.byte	0x02, 0x4a
	.zero		1
	.zero		1


	//----- nvinfo : EIATTR_EXIT_INSTR_OFFSETS
	.align		4
        /*0068*/ 	.byte	0x04, 0x1c
        /*006a*/ 	.short	(.L_43 - .L_42)


	//   ....[0]....
.L_42:
        /*006c*/ 	.word	0x000000c0


	//   ....[1]....
        /*0070*/ 	.word	0x000008a0


	//----- nvinfo : EIATTR_CBANK_PARAM_SIZE
	.align		4
.L_43:
        /*0074*/ 	.byte	0x03, 0x19
        /*0076*/ 	.short	0x0020


	//----- nvinfo : EIATTR_PARAM_CBANK
	.align		4
        /*0078*/ 	.byte	0x04, 0x0a
        /*007a*/ 	.short	(.L_45 - .L_44)
	.align		4
.L_44:
        /*007c*/ 	.word	index@(.nv.constant0._Z15matrixMul_naivePfS_S_ii)
        /*0080*/ 	.short	0x0380
        /*0082*/ 	.short	0x0020


	//----- nvinfo : EIATTR_SW_WAR
	.align		4
.L_45:
        /*0084*/ 	.byte	0x04, 0x36
        /*0086*/ 	.short	(.L_47 - .L_46)
.L_46:
        /*0088*/ 	.word	0x00000008
.L_47:


//--------------------- .nv.callgraph             --------------------------
	.section	.nv.callgraph,"",@"SHT_CUDA_CALLGRAPH"
	.align	4
	.sectionentsize	8
	.align		4
        /*0000*/ 	.word	0x00000000
	.align		4
        /*0004*/ 	.word	0xffffffff
	.align		4
        /*0008*/ 	.word	0x00000000
	.align		4
        /*000c*/ 	.word	0xfffffffe
	.align		4
        /*0010*/ 	.word	0x00000000
	.align		4
        /*0014*/ 	.word	0xfffffffd
	.align		4
        /*0018*/ 	.word	0x00000000
	.align		4
        /*001c*/ 	.word	0xfffffffc


//--------------------- .text._Z15matrixMul_shmemPfS_S_ii --------------------------
	.section	.text._Z15matrixMul_shmemPfS_S_ii,"ax",@progbits
	.align	128
        .global         _Z15matrixMul_shmemPfS_S_ii
        .type           _Z15matrixMul_shmemPfS_S_ii,@function
        .size           _Z15matrixMul_shmemPfS_S_ii,(.L_x_8 - _Z15matrixMul_shmemPfS_S_ii)
        .other          _Z15matrixMul_shmemPfS_S_ii,@"STO_CUDA_ENTRY STV_DEFAULT"
_Z15matrixMul_shmemPfS_S_ii:
.text._Z15matrixMul_shmemPfS_S_ii:
[----:B------:R-:W-:Y:S01]  /*0000*/  LDC R1, c[0x0][0x37c] ;  /* 0x0000df00ff017b82 */ /* 0x000fe20000000800 */
[----:B------:R-:W0:Y:S01]  /*0010*/  S2R R4, SR_TID.Y ;  /* 0x0000000000047919 */ /* 0x000e220000002200 */
[----:B------:R-:W1:Y:S06]  /*0020*/  LDCU UR10, c[0x0][0x398] ;  /* 0x00007300ff0a77ac */ /* 0x000e6c0008000800 */
[----:B------:R-:W0:Y:S01]  /*0030*/  LDC R3, c[0x0][0x364] ;  /* 0x0000d900ff037b82 */ /* 0x000e220000000800 */
[----:B------:R-:W-:Y:S01]  /*0040*/  HFMA2 R11, -RZ, RZ, 0, 0 ;  /* 0x00000000ff0b7431 */ /* 0x000fe200000001ff */
[----:B------:R-:W2:Y:S01]  /*0050*/  S2R R6, SR_TID.X ;  /* 0x0000000000067919 */ /* 0x000ea20000002100 */
[----:B------:R-:W3:Y:S05]  /*0060*/  LDCU.64 UR8, c[0x0][0x358] ;  /* 0x00006b00ff0877ac */ /* 0x000eea0008000a00 */
[----:B------:R-:W-:Y:S08]  /*0070*/  S2UR UR4, SR_CTAID.X ;  /* 0x00000000000479c3 */ /* 0x000ff00000002500 */
[----:B------:R-:W0:Y:S01]  /*0080*/  S2UR UR5, SR_CTAID.Y ;  /* 0x00000000000579c3 */ /* 0x000e220000002600 */
[----:B-1----:R-:W-:-:S07]  /*0090*/  UISETP.GE.AND UP0, UPT, UR10, 0x20, UPT ;  /* 0x000000200a00788c */ /* 0x002fce000bf06270 */
[----:B------:R-:W2:Y:S01]  /*00a0*/  LDC R17, c[0x0][0x360] ;  /* 0x0000d800ff117b82 */ /* 0x000ea20000000800 */
[----:B0-----:R-:W-:Y:S02]  /*00b0*/  IMAD R16, R3, UR5, R4 ;  /* 0x0000000503107c24 */ /* 0x001fe4000f8e0204 */
[----:B--2---:R-:W-:Y:S01]  /*00c0*/  IMAD R17, R17, UR4, R6 ;  /* 0x0000000411117c24 */ /* 0x004fe2000f8e0206 */
[----:B---3--:R-:W-:Y:S06]  /*00d0*/  BRA.U !UP0, `(.L_x_0) ;  /* 0x0000000508a07547 */ /* 0x008fec000b800000 */
[----:B------:R-:W0:Y:S01]  /*00e0*/  S2UR UR7, SR_CgaCtaId ;  /* 0x00000000000779c3 */ /* 0x000e220000008800 */
[----:B------:R-:W-:Y:S01]  /*00f0*/  UMOV UR4, 0x400 ;  /* 0x0000040000047882 */ /* 0x000fe20000000000 */
[----:B------:R-:W-:Y:S02]  /*0100*/  USHF.R.S32.HI UR6, URZ, 0x1f, UR10 ;  /* 0x0000001fff067899 */ /* 0x000fe4000801140a */
[----:B------:R-:W-:Y:S01]  /*0110*/  IMAD R0, R16, UR10, R6 ;  /* 0x0000000a10007c24 */ /* 0x000fe2000f8e0206 */
[----:B------:R-:W-:Y:S01]  /*0120*/  UIADD3 UR5, UPT, UPT, UR4, 0x1000, URZ ;  /* 0x0000100004057890 */ /* 0x000fe2000fffe0ff */
[----:B------:R-:W-:Y:S01]  /*0130*/  MOV R11, RZ ;  /* 0x000000ff000b7202 */ /* 0x000fe20000000f00 */
[----:B------:R-:W-:Y:S01]  /*0140*/  ULEA.HI UR6, UR6, UR10, URZ, 0x5 ;  /* 0x0000000a06067291 */ /* 0x000fe2000f8f28ff */
[----:B------:R-:W1:Y:S03]  /*0150*/  LDC R2, c[0x0][0x39c] ;  /* 0x0000e700ff027b82 */ /* 0x000e660000000800 */
[----:B------:R-:W-:-:S04]  /*0160*/  USHF.R.S32.HI UR6, URZ, 0x5, UR6 ;  /* 0x00000005ff067899 */ /* 0x000fc80008011406 */
[----:B------:R-:W-:Y:S01]  /*0170*/  UIADD3 UR6, UPT, UPT, -UR6, URZ, URZ ;  /* 0x000000ff06067290 */ /* 0x000fe2000fffe1ff */
[----:B------:R-:W2:Y:S08]  /*0180*/  LDC.64 R20, c[0x0][0x388] ;  /* 0x0000e200ff147b82 */ /* 0x000eb00000000a00 */
[----:B------:R-:W3:Y:S01]  /*0190*/  LDC.64 R18, c[0x0][0x390] ;  /* 0x0000e400ff127b82 */ /* 0x000ee20000000a00 */
[----:B0-----:R-:W-:-:S02]  /*01a0*/  ULEA UR4, UR7, UR4, 0x18 ;  /* 0x0000000407047291 */ /* 0x001fc4000f8ec0ff */
[----:B------:R-:W-:-:S04]  /*01b0*/  ULEA UR5, UR7, UR5, 0x18 ;  /* 0x0000000507057291 */ /* 0x000fc8000f8ec0ff */
[C---:B------:R-:W-:Y:S01]  /*01c0*/  LEA R7, R4.reuse, UR4, 0x7 ;  /* 0x0000000404077c11 */ /* 0x040fe2000f8e38ff */
[----:B-1----:R-:W-:Y:S01]  /*01d0*/  IMAD R3, R4, R2, R17 ;  /* 0x0000000204037224 */ /* 0x002fe200078e0211 */
[C---:B------:R-:W-:Y:S02]  /*01e0*/  LEA R5, R6.reuse, UR5, 0x2 ;  /* 0x0000000506057c11 */ /* 0x040fe4000f8e10ff */
[----:B------:R-:W-:Y:S02]  /*01f0*/  LEA R6, R6, R7, 0x2 ;  /* 0x0000000706067211 */ /* 0x000fe400078e10ff */
[----:B------:R-:W-:-:S07]  /*0200*/  LEA R4, R4, R5, 0x7 ;  /* 0x0000000504047211 */ /* 0x000fce00078e38ff */
.L_x_1:
[----:B--2---:R-:W-:-:S04]  /*0210*/  IMAD.WIDE R26, R0, 0x4, R20 ;  /* 0x00000004001a7825 */ /* 0x004fc800078e0214 */
[----:B---3--:R-:W-:Y:S02]  /*0220*/  IMAD.WIDE R8, R3, 0x4, R18 ;  /* 0x0000000403087825 */ /* 0x008fe400078e0212 */
[----:B------:R-:W2:Y:S04]  /*0230*/  LDG.E R27, desc[UR8][R26.64] ;  /* 0x000000081a1b7981 */ /* 0x000ea8000c1e1900 */
[----:B------:R-:W3:Y:S01]  /*0240*/  LDG.E R29, desc[UR8][R8.64] ;  /* 0x00000008081d7981 */ /* 0x000ee2000c1e1900 */
[----:B------:R-:W-:Y:S01]  /*0250*/  UIADD3 UR6, UPT, UPT, UR6, 0x1, URZ ;  /* 0x0000000106067890 */ /* 0x000fe2000fffe0ff */
[----:B------:R-:W-:Y:S02]  /*0260*/  IADD3 R0, PT, PT, R0, 0x20, RZ ;  /* 0x0000002000007810 */ /* 0x000fe40007ffe0ff */
[----:B------:R-:W-:Y:S01]  /*0270*/  LEA R3, R2, R3, 0x5 ;  /* 0x0000000302037211 */ /* 0x000fe200078e28ff */
[----:B------:R-:W-:Y:S01]  /*0280*/  UISETP.NE.AND UP0, UPT, UR6, URZ, UPT ;  /* 0x000000ff0600728c */ /* 0x000fe2000bf05270 */
[----:B--2---:R-:W-:Y:S04]  /*0290*/  STS [R6], R27 ;  /* 0x0000001b06007388 */ /* 0x004fe80000000800 */
[----:B---3--:R-:W-:Y:S01]  /*02a0*/  STS [R4], R29 ;  /* 0x0000001d04007388 */ /* 0x008fe20000000800 */
[----:B------:R-:W-:Y:S06]  /*02b0*/  BAR.SYNC.DEFER_BLOCKING 0x0 ;  /* 0x0000000000007b1d */ /* 0x000fec0000010000 */
[----:B------:R-:W-:Y:S04]  /*02c0*/  LDS R10, [R5] ;  /* 0x00000000050a7984 */ /* 0x000fe80000000800 */
[----:B------:R-:W0:Y:S04]  /*02d0*/  LDS.128 R12, [R7] ;  /* 0x00000000070c7984 */ /* 0x000e280000000c00 */
[----:B------:R-:W1:Y:S04]  /*02e0*/  LDS R22, [R5+0x80] ;  /* 0x0000800005167984 */ /* 0x000e680000000800 */
[----:B------:R-:W2:Y:S04]  /*02f0*/  LDS R23, [R5+0x100] ;  /* 0x0001000005177984 */ /* 0x000ea80000000800 */
[----:B------:R-:W3:Y:S04]  /*0300*/  LDS R24, [R5+0x180] ;  /* 0x0001800005187984 */ /* 0x000ee80000000800 */
[----:B------:R-:W-:Y:S04]  /*0310*/  LDS R25, [R5+0x200] ;  /* 0x0002000005197984 */ /* 0x000fe80000000800 */
[----:B------:R-:W-:Y:S01]  /*0320*/  LDS R26, [R5+0xb80] ;  /* 0x000b8000051a7984 */ /* 0x000fe20000000800 */
[----:B0-----:R-:W-:-:S03]  /*0330*/  FFMA R12, R12, R10, R11 ;  /* 0x0000000a0c0c7223 */ /* 0x001fc6000000000b */
[----:B------:R-:W0:Y:S01]  /*0340*/  LDS.128 R8, [R7+0x10] ;  /* 0x0000100007087984 */ /* 0x000e220000000c00 */
[----:B-1----:R-:W-:-:S03]  /*0350*/  FFMA R12, R22, R13, R12 ;  /* 0x0000000d160c7223 */ /* 0x002fc6000000000c */
[----:B------:R-:W1:Y:S01]  /*0360*/  LDS R22, [R5+0x280] ;  /* 0x0002800005167984 */ /* 0x000e620000000800 */
[----:B--2---:R-:W-:-:S03]  /*0370*/  FFMA R13, R23, R14, R12 ;  /* 0x0000000e170d7223 */ /* 0x004fc6000000000c */
[----:B------:R-:W2:Y:S01]  /*0380*/  LDS R23, [R5+0x300] ;  /* 0x0003000005177984 */ /* 0x000ea20000000800 */
[----:B---3--:R-:W-:-:S03]  /*0390*/  FFMA R13, R24, R15, R13 ;  /* 0x0000000f180d7223 */ /* 0x008fc6000000000d */
[----:B------:R-:W3:Y:S01]  /*03a0*/  LDS R24, [R5+0x380] ;  /* 0x0003800005187984 */ /* 0x000ee20000000800 */
[----:B0-----:R-:W-:-:S03]  /*03b0*/  FFMA R27, R8, R25, R13 ;  /* 0x00000019081b7223 */ /* 0x001fc6000000000d */
[----:B------:R-:W-:Y:S01]  /*03c0*/  LDS R25, [R5+0x400] ;  /* 0x0004000005197984 */ /* 0x000fe20000000800 */
[----:B-1----:R-:W-:-:S03]  /*03d0*/  FFMA R8, R22, R9, R27 ;  /* 0x0000000916087223 */ /* 0x002fc6000000001b */
[----:B------:R-:W0:Y:S01]  /*03e0*/  LDS.128 R12, [R7+0x20] ;  /* 0x00002000070c7984 */ /* 0x000e220000000c00 */
[----:B--2---:R-:W-:-:S03]  /*03f0*/  FFMA R9, R23, R10, R8 ;  /* 0x0000000a17097223 */ /* 0x004fc60000000008 */
[----:B------:R-:W1:Y:S01]  /*0400*/  LDS R22, [R5+0x480] ;  /* 0x0004800005167984 */ /* 0x000e620000000800 */
[----:B---3--:R-:W-:-:S03]  /*0410*/  FFMA R9, R24, R11, R9 ;  /* 0x0000000b18097223 */ /* 0x008fc60000000009 */
[----:B------:R-:W2:Y:S04]  /*0420*/  LDS R23, [R5+0x500] ;  /* 0x0005000005177984 */ /* 0x000ea80000000800 */
        /* <DEDUP_REMOVED lines=27> */
[----:B------:R-:W-:Y:S01]  /*05e0*/  LDS R24, [R5+0xc80] ;  /* 0x000c800005187984 */ /* 0x000fe20000000800 */
[----:B0-----:R-:W-:-:S03]  /*05f0*/  FFMA R27, R8, R25, R13 ;  /* 0x00000019081b7223 */ /* 0x001fc6000000000d */
[----:B------:R-:W-:Y:S01]  /*0600*/  LDS R25, [R5+0xc00] ;  /* 0x000c000005197984 */ /* 0x000fe20000000800 */
[----:B-1----:R-:W-:-:S03]  /*0610*/  FFMA R22, R22, R9, R27 ;  /* 0x0000000916167223 */ /* 0x002fc6000000001b */
[----:B------:R-:W0:Y:S01]  /*0620*/  LDS.128 R12, [R7+0x60] ;  /* 0x00006000070c7984 */ /* 0x000e220000000c00 */
[----:B--2---:R-:W-:-:S03]  /*0630*/  FFMA R9, R23, R10, R22 ;  /* 0x0000000a17097223 */ /* 0x004fc60000000016 */
[----:B------:R-:W1:Y:S01]  /*0640*/  LDS R23, [R5+0xd00] ;  /* 0x000d000005177984 */ /* 0x000e620000000800 */
[----:B------:R-:W-:-:S03]  /*0650*/  FFMA R9, R26, R11, R9 ;  /* 0x0000000b1a097223 */ /* 0x000fc60000000009 */
[----:B------:R-:W2:Y:S01]  /*0660*/  LDS R22, [R5+0xd80] ;  /* 0x000d800005167984 */ /* 0x000ea20000000800 */
[----:B0-----:R-:W-:-:S03]  /*0670*/  FFMA R27, R12, R25, R9 ;  /* 0x000000190c1b7223 */ /* 0x001fc60000000009 */
[----:B------:R-:W-:Y:S01]  /*0680*/  LDS R25, [R5+0xe00] ;  /* 0x000e000005197984 */ /* 0x000fe20000000800 */
[----:B------:R-:W-:-:S03]  /*0690*/  FFMA R24, R24, R13, R27 ;  /* 0x0000000d18187223 */ /* 0x000fc6000000001b */
[----:B------:R-:W0:Y:S01]  /*06a0*/  LDS.128 R8, [R7+0x70] ;  /* 0x0000700007087984 */ /* 0x000e220000000c00 */
[----:B-1----:R-:W-:-:S03]  /*06b0*/  FFMA R23, R23, R14, R24 ;  /* 0x0000000e17177223 */ /* 0x002fc60000000018 */
[----:B------:R-:W1:Y:S01]  /*06c0*/  LDS R27, [R5+0xe80] ;  /* 0x000e8000051b7984 */ /* 0x000e620000000800 */
[----:B--2---:R-:W-:-:S03]  /*06d0*/  FFMA R15, R22, R15, R23 ;  /* 0x0000000f160f7223 */ /* 0x004fc60000000017 */
[----:B------:R-:W2:Y:S04]  /*06e0*/  LDS R13, [R5+0xf00] ;  /* 0x000f0000050d7984 */ /* 0x000ea80000000800 */
[----:B------:R-:W3:Y:S01]  /*06f0*/  LDS R12, [R5+0xf80] ;  /* 0x000f8000050c7984 */ /* 0x000ee20000000800 */
[----:B0-----:R-:W-:-:S04]  /*0700*/  FFMA R8, R8, R25, R15 ;  /* 0x0000001908087223 */ /* 0x001fc8000000000f */
[----:B-1----:R-:W-:-:S04]  /*0710*/  FFMA R8, R27, R9, R8 ;  /* 0x000000091b087223 */ /* 0x002fc80000000008 */
[----:B--2---:R-:W-:-:S04]  /*0720*/  FFMA R13, R13, R10, R8 ;  /* 0x0000000a0d0d7223 */ /* 0x004fc80000000008 */
[----:B---3--:R-:W-:Y:S01]  /*0730*/  FFMA R11, R12, R11, R13 ;  /* 0x0000000b0c0b7223 */ /* 0x008fe2000000000d */
[----:B------:R-:W-:Y:S06]  /*0740*/  BAR.SYNC.DEFER_BLOCKING 0x0 ;  /* 0x0000000000007b1d */ /* 0x000fec0000010000 */
[----:B------:R-:W-:Y:S05]  /*0750*/  BRA.U UP0, `(.L_x_1) ;  /* 0xfffffff900ac7547 */ /* 0x000fea000b83ffff */
.L_x_0:
[----:B------:R-:W0:Y:S01]  /*0760*/  LDC.64 R2, c[0x0][0x380] ;  /* 0x0000e000ff027b82 */ /* 0x000e220000000a00 */
[----:B------:R-:W1:Y:S02]  /*0770*/  LDCU UR4, c[0x0][0x39c] ;  /* 0x00007380ff0477ac */ /* 0x000e640008000800 */
[----:B-1----:R-:W-:-:S04]  /*0780*/  IMAD R17, R16, UR4, R17 ;  /* 0x0000000410117c24 */ /* 0x002fc8000f8e0211 */
[----:B0-----:R-:W-:-:S05]  /*0790*/  IMAD.WIDE R2, R17, 0x4, R2 ;  /* 0x0000000411027825 */ /* 0x001fca00078e0202 */
[----:B------:R-:W-:Y:S01]  /*07a0*/  STG.E desc[UR8][R2.64], R11 ;  /* 0x0000000b02007986 */ /* 0x000fe2000c101908 */
[----:B------:R-:W-:Y:S05]  /*07b0*/  EXIT ;  /* 0x000000000000794d */ /* 0x000fea0003800000 */
.L_x_2:
[----:B------:R-:W-:-:S00]  /*07c0*/  BRA `(.L_x_2) ;  /* 0xfffffffc00fc7947 */ /* 0x000fc0000383ffff */
[----:B------:R-:W-:-:S00]  /*07d0*/  NOP ;  /* 0x0000000000007918 */ /* 0x000fc00000000000 */
        /* <DEDUP_REMOVED lines=10> */
.L_x_8:


//--------------------- .text._Z15matrixMul_naivePfS_S_ii --------------------------
	.section	.text._Z15matrixMul_naivePfS_S_ii,"ax",@progbits
	.align	128
        .global         _Z15matrixMul_naivePfS_S_ii
        .type           _Z15matrixMul_naivePfS_S_ii,@function
        .size           _Z15matrixMul_naivePfS_S_ii,(.L_x_9 - _Z15matrixMul_naivePfS_S_ii)
        .other          _Z15matrixMul_naivePfS_S_ii,@"STO_CUDA_ENTRY STV_DEFAULT"
_Z15matrixMul_naivePfS_S_ii:
.text._Z15matrixMul_naivePfS_S_ii:
[----:B------:R-:W-:Y:S01]  /*0000*/  LDC R1, c[0x0][0x37c] ;  /* 0x0000df00ff017b82 */ /* 0x000fe20000000800 */
[----:B------:R-:W0:Y:S07]  /*0010*/  S2R R5, SR_TID.X ;  /* 0x0000000000057919 */ /* 0x000e2e0000002100 */
[----:B------:R-:W1:Y:S01]  /*0020*/  LDC R19, c[0x0][0x364] ;  /* 0x0000d900ff137b82 */ /* 0x000e620000000800 */
[----:B------:R-:W1:Y:S07]  /*0030*/  S2R R4, SR_TID.Y ;  /* 0x0000000000047919 */ /* 0x000e6e0000002200 */
[----:B------:R-:W0:Y:S08]  /*0040*/  S2UR UR5, SR_CTAID.X ;  /* 0x00000000000579c3 */ /* 0x000e300000002500 */
[----:B------:R-:W0:Y:S08]  /*0050*/  LDC R0, c[0x0][0x360] ;  /* 0x0000d800ff007b82 */ /* 0x000e300000000800 */
[----:B------:R-:W1:Y:S08]  /*0060*/  S2UR UR4, SR_CTAID.Y ;  /* 0x00000000000479c3 */ /* 0x000e700000002600 */
[----:B------:R-:W2:Y:S01]  /*0070*/  LDC.64 R2, c[0x0][0x398] ;  /* 0x0000e600ff027b82 */ /* 0x000ea20000000a00 */
[----:B0-----:R-:W-:-:S02]  /*0080*/  IMAD R0, R0, UR5, R5 ;  /* 0x0000000500007c24 */ /* 0x001fc4000f8e0205 */
[----:B-1----:R-:W-:-:S03]  /*0090*/  IMAD R19, R19, UR4, R4 ;  /* 0x0000000413137c24 */ /* 0x002fc6000f8e0204 */
[----:B--2---:R-:W-:-:S04]  /*00a0*/  ISETP.GE.AND P0, PT, R0, R3, PT ;  /* 0x000000030000720c */ /* 0x004fc80003f06270 */
[----:B------:R-:W-:-:S13]  /*00b0*/  ISETP.GE.OR P0, PT, R19, R2, P0 ;  /* 0x000000021300720c */ /* 0x000fda0000706670 */
[----:B------:R-:W-:Y:S05]  /*00c0*/  @P0 EXIT ;  /* 0x000000000000094d */ /* 0x000fea0003800000 */
[C---:B------:R-:W-:Y:S01]  /*00d0*/  ISETP.GE.U32.AND P1, PT, R2.reuse, 0x8, PT ;  /* 0x000000080200780c */ /* 0x040fe20003f26070 */
[----:B------:R-:W0:Y:S01]  /*00e0*/  LDCU.64 UR4, c[0x0][0x358] ;  /* 0x00006b00ff0477ac */ /* 0x000e220008000a00 */
[----:B------:R-:W-:Y:S01]  /*00f0*/  LOP3.LUT R27, R2, 0x7, RZ, 0xc0, !PT ;  /* 0x00000007021b7812 */ /* 0x000fe200078ec0ff */
[----:B------:R-:W-:Y:S02]  /*0100*/  HFMA2 R24, -RZ, RZ, 0, 0 ;  /* 0x00000000ff187431 */ /* 0x000fe400000001ff */
[----:B------:R-:W-:Y:S01]  /*0110*/  IMAD R18, R19, R2, RZ ;  /* 0x0000000213127224 */ /* 0x000fe200078e02ff */
[----:B------:R-:W-:Y:S02]  /*0120*/  MOV R21, RZ ;  /* 0x000000ff00157202 */ /* 0x000fe40000000f00 */
[----:B------:R-:W-:-:S05]  /*0130*/  ISETP.NE.AND P0, PT, R27, RZ, PT ;  /* 0x000000ff1b00720c */ /* 0x000fca0003f05270 */
[----:B------:R-:W-:Y:S08]  /*0140*/  @!P1 BRA `(.L_x_3) ;  /* 0x0000000000c49947 */ /* 0x000ff00003800000 */
[----:B------:R-:W1:Y:S01]  /*0150*/  LDC.64 R4, c[0x0][0x388] ;  /* 0x0000e200ff047b82 */ /* 0x000e620000000a00 */
[----:B------:R-:W-:Y:S02]  /*0160*/  LOP3.LUT R21, R2, 0x7ffffff8, RZ, 0xc0, !PT ;  /* 0x7ffffff802157812 */ /* 0x000fe400078ec0ff */
[----:B------:R-:W-:Y:S02]  /*0170*/  MOV R24, RZ ;  /* 0x000000ff00187202 */ /* 0x000fe40000000f00 */
[----:B------:R-:W-:Y:S02]  /*0180*/  MOV R20, R0 ;  /* 0x0000000000147202 */ /* 0x000fe40000000f00 */
[----:B------:R-:W-:Y:S01]  /*0190*/  IADD3 R22, PT, PT, -R21, RZ, RZ ;  /* 0x000000ff15167210 */ /* 0x000fe20007ffe1ff */
[----:B-1----:R-:W-:-:S03]  /*01a0*/  IMAD.WIDE.U32 R4, R18, 0x4, R4 ;  /* 0x0000000412047825 */ /* 0x002fc600078e0004 */
[----:B------:R-:W-:-:S04]  /*01b0*/  IADD3 R6, P1, PT, R4, 0x10, RZ ;  /* 0x0000001004067810 */ /* 0x000fc80007f3e0ff */
[----:B------:R-:W-:-:S09]  /*01c0*/  IADD3.X R7, PT, PT, RZ, R5, RZ, P1, !PT ;  /* 0x00000005ff077210 */ /* 0x000fd20000ffe4ff */
.L_x_4:
[----:B------:R-:W1:Y:S01]  /*01d0*/  LDC.64 R16, c[0x0][0x390] ;  /* 0x0000e400ff107b82 */ /* 0x000e620000000a00 */
[----:B------:R-:W-:Y:S02]  /*01e0*/  MOV R4, R6 ;  /* 0x0000000600047202 */ /* 0x000fe40000000f00 */
[----:B------:R-:W-:-:S05]  /*01f0*/  MOV R5, R7 ;  /* 0x0000000700057202 */ /* 0x000fca0000000f00 */
[----:B0-----:R-:W2:Y:S04]  /*0200*/  LDG.E R25, desc[UR4][R4.64+-0x10] ;  /* 0xfffff00404197981 */ /* 0x001ea8000c1e1900 */
[----:B------:R-:W3:Y:S04]  /*0210*/  LDG.E R23, desc[UR4][R4.64+-0xc] ;  /* 0xfffff40404177981 */ /* 0x000ee8000c1e1900 */
[----:B------:R-:W4:Y:S04]  /*0220*/  LDG.E R29, desc[UR4][R4.64+-0x8] ;  /* 0xfffff804041d7981 */ /* 0x000f28000c1e1900 */
[----:B------:R-:W5:Y:S01]  /*0230*/  LDG.E R28, desc[UR4][R4.64+-0x4] ;  /* 0xfffffc04041c7981 */ /* 0x000f62000c1e1900 */
[----:B-1----:R-:W-:-:S05]  /*0240*/  IMAD.WIDE R16, R20, 0x4, R16 ;  /* 0x0000000414107825 */ /* 0x002fca00078e0210 */
[----:B------:R0:W2:Y:S01]  /*0250*/  LDG.E R26, desc[UR4][R16.64] ;  /* 0x00000004101a7981 */ /* 0x0000a2000c1e1900 */
[----:B------:R-:W-:-:S04]  /*0260*/  IMAD.WIDE R14, R3, 0x4, R16 ;  /* 0x00000004030e7825 */ /* 0x000fc800078e0210 */
[C---:B------:R-:W-:Y:S02]  /*0270*/  IMAD.WIDE R6, R3.reuse, 0x4, R14 ;  /* 0x0000000403067825 */ /* 0x040fe400078e020e */
[----:B------:R-:W3:Y:S02]  /*0280*/  LDG.E R14, desc[UR4][R14.64] ;  /* 0x000000040e0e7981 */ /* 0x000ee4000c1e1900 */
[C---:B------:R-:W-:Y:S02]  /*0290*/  IMAD.WIDE R10, R3.reuse, 0x4, R6 ;  /* 0x00000004030a7825 */ /* 0x040fe400078e0206 */
[----:B------:R-:W4:Y:S02]  /*02a0*/  LDG.E R6, desc[UR4][R6.64] ;  /* 0x0000000406067981 */ /* 0x000f24000c1e1900 */
[C---:B------:R-:W-:Y:S02]  /*02b0*/  IMAD.WIDE R8, R3.reuse, 0x4, R10 ;  /* 0x0000000403087825 */ /* 0x040fe400078e020a */
[----:B------:R-:W5:Y:S02]  /*02c0*/  LDG.E R10, desc[UR4][R10.64] ;  /* 0x000000040a0a7981 */ /* 0x000f64000c1e1900 */
[----:B------:R-:W-:-:S02]  /*02d0*/  IMAD.WIDE R12, R3, 0x4, R8 ;  /* 0x00000004030c7825 */ /* 0x000fc400078e0208 */
[----:B------:R-:W5:Y:S04]  /*02e0*/  LDG.E R7, desc[UR4][R4.64] ;  /* 0x0000000404077981 */ /* 0x000f68000c1e1900 */
[----:B------:R-:W5:Y:S01]  /*02f0*/  LDG.E R8, desc[UR4][R8.64] ;  /* 0x0000000408087981 */ /* 0x000f62000c1e1900 */
[----:B0-----:R-:W-:-:S03]  /*0300*/  IMAD.WIDE R16, R3, 0x4, R12 ;  /* 0x0000000403107825 */ /* 0x001fc600078e020c */
[----:B------:R-:W5:Y:S04]  /*0310*/  LDG.E R12, desc[UR4][R12.64] ;  /* 0x000000040c0c7981 */ /* 0x000f68000c1e1900 */
[----:B------:R-:W5:Y:S04]  /*0320*/  LDG.E R15, desc[UR4][R16.64] ;  /* 0x00000004100f7981 */ /* 0x000f68000c1e1900 */
[----:B------:R-:W5:Y:S04]  /*0330*/  LDG.E R9, desc[UR4][R4.64+0x4] ;  /* 0x0000040404097981 */ /* 0x000f68000c1e1900 */
[----:B------:R-:W5:Y:S01]  /*0340*/  LDG.E R11, desc[UR4][R4.64+0xc] ;  /* 0x00000c04040b7981 */ /* 0x000f62000c1e1900 */
[----:B--2---:R-:W-:Y:S01]  /*0350*/  FFMA R26, R25, R26, R24 ;  /* 0x0000001a191a7223 */ /* 0x004fe20000000018 */
[----:B------:R-:W-:-:S02]  /*0360*/  IMAD.WIDE R24, R3, 0x4, R16 ;  /* 0x0000000403187825 */ /* 0x000fc400078e0210 */
[----:B------:R-:W2:Y:S04]  /*0370*/  LDG.E R16, desc[UR4][R4.64+0x8] ;  /* 0x0000080404107981 */ /* 0x000ea8000c1e1900 */
[----:B------:R-:W2:Y:S01]  /*0380*/  LDG.E R24, desc[UR4][R24.64] ;  /* 0x0000000418187981 */ /* 0x000ea2000c1e1900 */
[----:B---3--:R-:W-:Y:S01]  /*0390*/  FFMA R14, R23, R14, R26 ;  /* 0x0000000e170e7223 */ /* 0x008fe2000000001a */
[----:B------:R-:W-:-:S03]  /*03a0*/  IADD3 R22, PT, PT, R22, 0x8, RZ ;  /* 0x0000000816167810 */ /* 0x000fc60007ffe0ff */
[----:B----4-:R-:W-:Y:S01]  /*03b0*/  FFMA R29, R29, R6, R14 ;  /* 0x000000061d1d7223 */ /* 0x010fe2000000000e */
[----:B------:R-:W-:-:S03]  /*03c0*/  ISETP.NE.AND P1, PT, R22, RZ, PT ;  /* 0x000000ff1600720c */ /* 0x000fc60003f25270 */
[----:B-----5:R-:W-:Y:S01]  /*03d0*/  FFMA R10, R28, R10, R29 ;  /* 0x0000000a1c0a7223 */ /* 0x020fe2000000001d */
[----:B------:R-:W-:-:S03]  /*03e0*/  IADD3 R6, P2, PT, R4, 0x20, RZ ;  /* 0x0000002004067810 */ /* 0x000fc60007f5e0ff */
[----:B------:R-:W-:Y:S01]  /*03f0*/  FFMA R8, R7, R8, R10 ;  /* 0x0000000807087223 */ /* 0x000fe2000000000a */
[----:B------:R-:W-:Y:S02]  /*0400*/  IADD3.X R7, PT, PT, RZ, R5, RZ, P2, !PT ;  /* 0x00000005ff077210 */ /* 0x000fe400017fe4ff */
[----:B------:R-:W-:Y:S01]  /*0410*/  LEA R20, R3, R20, 0x3 ;  /* 0x0000001403147211 */ /* 0x000fe200078e18ff */
[----:B------:R-:W-:-:S04]  /*0420*/  FFMA R9, R9, R12, R8 ;  /* 0x0000000c09097223 */ /* 0x000fc80000000008 */
[----:B--2---:R-:W-:-:S04]  /*0430*/  FFMA R16, R16, R15, R9 ;  /* 0x0000000f10107223 */ /* 0x004fc80000000009 */
[----:B------:R-:W-:Y:S01]  /*0440*/  FFMA R24, R11, R24, R16 ;  /* 0x000000180b187223 */ /* 0x000fe20000000010 */
[----:B------:R-:W-:Y:S06]  /*0450*/  @P1 BRA `(.L_x_4) ;  /* 0xfffffffc005c1947 */ /* 0x000fec000383ffff */
.L_x_3:
[----:B------:R-:W-:Y:S05]  /*0460*/  @!P0 BRA `(.L_x_5) ;  /* 0x0000000000fc8947 */ /* 0x000fea0003800000 */
[----:B------:R-:W-:Y:S02]  /*0470*/  ISETP.GE.U32.AND P1, PT, R27, 0x4, PT ;  /* 0x000000041b00780c */ /* 0x000fe40003f26070 */
[----:B------:R-:W-:-:S04]  /*0480*/  LOP3.LUT R16, R2, 0x3, RZ, 0xc0, !PT ;  /* 0x0000000302107812 */ /* 0x000fc800078ec0ff */
[----:B------:R-:W-:-:S07]  /*0490*/  ISETP.NE.AND P0, PT, R16, RZ, PT ;  /* 0x000000ff1000720c */ /* 0x000fce0003f05270 */
[----:B------:R-:W-:Y:S06]  /*04a0*/  @!P1 BRA `(.L_x_6) ;  /* 0x00000000006c9947 */ /* 0x000fec0003800000 */
[----:B------:R-:W1:Y:S01]  /*04b0*/  LDC.64 R10, c[0x0][0x390] ;  /* 0x0000e400ff0a7b82 */ /* 0x000e620000000a00 */
[----:B------:R-:W2:Y:S01]  /*04c0*/  LDCU.64 UR6, c[0x0][0x388] ;  /* 0x00007100ff0677ac */ /* 0x000ea20008000a00 */
[----:B------:R-:W-:Y:S01]  /*04d0*/  IMAD R7, R21, R3, R0 ;  /* 0x0000000315077224 */ /* 0x000fe200078e0200 */
[CC--:B------:R-:W-:Y:S02]  /*04e0*/  IADD3 R5, PT, PT, R18.reuse, R21.reuse, RZ ;  /* 0x0000001512057210 */ /* 0x0c0fe40007ffe0ff */
[----:B------:R-:W-:-:S03]  /*04f0*/  IADD3 R6, P1, PT, R18, R21, RZ ;  /* 0x0000001512067210 */ /* 0x000fc60007f3e0ff */
[----:B------:R-:W3:Y:S01]  /*0500*/  LDC.64 R14, c[0x0][0x388] ;  /* 0x0000e200ff0e7b82 */ /* 0x000ee20000000a00 */
[----:B-1----:R-:W-:-:S04]  /*0510*/  IMAD.WIDE R10, R7, 0x4, R10 ;  /* 0x00000004070a7825 */ /* 0x002fc800078e020a */
[----:B------:R-:W-:Y:S02]  /*0520*/  IMAD.WIDE R12, R3, 0x4, R10 ;  /* 0x00000004030c7825 */ /* 0x000fe400078e020a */
[----:B0-----:R-:W4:Y:S02]  /*0530*/  LDG.E R10, desc[UR4][R10.64] ;  /* 0x000000040a0a7981 */ /* 0x001f24000c1e1900 */
[----:B---3--:R-:W-:Y:S01]  /*0540*/  IMAD.WIDE.U32 R14, R5, 0x4, R14 ;  /* 0x00000004050e7825 */ /* 0x008fe200078e000e */
[----:B------:R-:W-:Y:S02]  /*0550*/  IADD3.X R5, PT, PT, RZ, RZ, RZ, P1, !PT ;  /* 0x000000ffff057210 */ /* 0x000fe40000ffe4ff */
[----:B--2---:R-:W-:-:S03]  /*0560*/  LEA R4, P1, R6, UR6, 0x2 ;  /* 0x0000000606047c11 */ /* 0x004fc6000f8210ff */
[----:B------:R-:W4:Y:S01]  /*0570*/  LDG.E R15, desc[UR4][R14.64] ;  /* 0x000000040e0f7981 */ /* 0x000f22000c1e1900 */
[----:B------:R-:W-:Y:S01]  /*0580*/  LEA.HI.X R5, R6, UR7, R5, 0x2, P1 ;  /* 0x0000000706057c11 */ /* 0x000fe200088f1405 */
[C---:B------:R-:W-:Y:S02]  /*0590*/  IMAD.WIDE R6, R3.reuse, 0x4, R12 ;  /* 0x0000000403067825 */ /* 0x040fe400078e020c */
[----:B------:R-:W2:Y:S04]  /*05a0*/  LDG.E R12, desc[UR4][R12.64] ;  /* 0x000000040c0c7981 */ /* 0x000ea8000c1e1900 */
[----:B------:R-:W2:Y:S01]  /*05b0*/  LDG.E R17, desc[UR4][R4.64+0x4] ;  /* 0x0000040404117981 */ /* 0x000ea2000c1e1900 */
[----:B------:R-:W-:-:S03]  /*05c0*/  IMAD.WIDE R8, R3, 0x4, R6 ;  /* 0x0000000403087825 */ /* 0x000fc600078e0206 */
[----:B------:R-:W3:Y:S04]  /*05d0*/  LDG.E R22, desc[UR4][R6.64] ;  /* 0x0000000406167981 */ /* 0x000ee8000c1e1900 */
[----:B------:R-:W3:Y:S04]  /*05e0*/  LDG.E R20, desc[UR4][R4.64+0x8] ;  /* 0x0000080404147981 */ /* 0x000ee8000c1e1900 */
[----:B------:R-:W5:Y:S04]  /*05f0*/  LDG.E R26, desc[UR4][R4.64+0xc] ;  /* 0x00000c04041a7981 */ /* 0x000f68000c1e1900 */
[----:B------:R-:W5:Y:S01]  /*0600*/  LDG.E R8, desc[UR4][R8.64] ;  /* 0x0000000408087981 */ /* 0x000f62000c1e1900 */
[----:B------:R-:W-:Y:S01]  /*0610*/  IADD3 R21, PT, PT, R21, 0x4, RZ ;  /* 0x0000000415157810 */ /* 0x000fe20007ffe0ff */
[----:B----4-:R-:W-:-:S04]  /*0620*/  FFMA R24, R15, R10, R24 ;  /* 0x0000000a0f187223 */ /* 0x010fc80000000018 */
[----:B--2---:R-:W-:-:S04]  /*0630*/  FFMA R17, R17, R12, R24 ;  /* 0x0000000c11117223 */ /* 0x004fc80000000018 */
[----:B---3--:R-:W-:-:S04]  /*0640*/  FFMA R17, R20, R22, R17 ;  /* 0x0000001614117223 */ /* 0x008fc80000000011 */
[----:B-----5:R-:W-:-:S07]  /*0650*/  FFMA R24, R26, R8, R17 ;  /* 0x000000081a187223 */ /* 0x020fce0000000011 */
.L_x_6:
[----:B------:R-:W-:Y:S05]  /*0660*/  @!P0 BRA `(.L_x_5) ;  /* 0x00000000007c8947 */ /* 0x000fea0003800000 */
[----:B------:R-:W-:Y:S02]  /*0670*/  ISETP.NE.AND P1, PT, R16, 0x1, PT ;  /* 0x000000011000780c */ /* 0x000fe40003f25270 */
[----:B------:R-:W-:-:S04]  /*0680*/  LOP3.LUT R2, R2, 0x1, RZ, 0xc0, !PT ;  /* 0x0000000102027812 */ /* 0x000fc800078ec0ff */
[----:B------:R-:W-:-:S07]  /*0690*/  ISETP.NE.U32.AND P0, PT, R2, 0x1, PT ;  /* 0x000000010200780c */ /* 0x000fce0003f05070 */
[----:B------:R-:W1:Y:S01]  /*06a0*/  @P1 LDC.64 R12, c[0x0][0x388] ;  /* 0x0000e200ff0c1b82 */ /* 0x000e620000000a00 */
[CC--:B------:R-:W-:Y:S02]  /*06b0*/  @P1 IADD3 R15, PT, PT, R18.reuse, R21.reuse, RZ ;  /* 0x00000015120f1210 */ /* 0x0c0fe40007ffe0ff */
[----:B------:R-:W-:-:S04]  /*06c0*/  @P1 IADD3 R2, P2, PT, R18, R21, RZ ;  /* 0x0000001512021210 */ /* 0x000fc80007f5e0ff */
[----:B------:R-:W-:Y:S01]  /*06d0*/  @P1 IADD3.X R14, PT, PT, RZ, RZ, RZ, P2, !PT ;  /* 0x000000ffff0e1210 */ /* 0x000fe200017fe4ff */
[----:B------:R-:W2:Y:S08]  /*06e0*/  @P1 LDC.64 R10, c[0x0][0x390] ;  /* 0x0000e400ff0a1b82 */ /* 0x000eb00000000a00 */
[----:B------:R-:W3:Y:S08]  /*06f0*/  @P1 LDC.64 R8, c[0x0][0x388] ;  /* 0x0000e200ff081b82 */ /* 0x000ef00000000a00 */
[----:B------:R-:W4:Y:S01]  /*0700*/  @!P0 LDC.64 R6, c[0x0][0x388] ;  /* 0x0000e200ff068b82 */ /* 0x000f220000000a00 */
[----:B-1----:R-:W-:-:S04]  /*0710*/  @P1 IMAD.WIDE.U32 R12, R15, 0x4, R12 ;  /* 0x000000040f0c1825 */ /* 0x002fc800078e000c */
[C---:B------:R-:W-:Y:S01]  /*0720*/  @P1 IMAD R15, R21.reuse, R3, R0 ;  /* 0x00000003150f1224 */ /* 0x040fe200078e0200 */
[----:B------:R-:W-:Y:S01]  /*0730*/  @P1 IADD3 R21, PT, PT, R21, 0x2, RZ ;  /* 0x0000000215151810 */ /* 0x000fe20007ffe0ff */
[----:B0-----:R-:W5:Y:S01]  /*0740*/  @P1 LDG.E R13, desc[UR4][R12.64] ;  /* 0x000000040c0d1981 */ /* 0x001f62000c1e1900 */
[----:B------:R-:W0:Y:S01]  /*0750*/  @!P0 LDC.64 R4, c[0x0][0x390] ;  /* 0x0000e400ff048b82 */ /* 0x000e220000000a00 */
[----:B--2---:R-:W-:Y:S01]  /*0760*/  @P1 IMAD.WIDE R10, R15, 0x4, R10 ;  /* 0x000000040f0a1825 */ /* 0x004fe200078e020a */
[----:B------:R-:W-:Y:S02]  /*0770*/  @!P0 IADD3 R17, PT, PT, R18, R21, RZ ;  /* 0x0000001512118210 */ /* 0x000fe40007ffe0ff */
[----:B---3--:R-:W-:Y:S01]  /*0780*/  @P1 LEA R8, P2, R2, R8, 0x2 ;  /* 0x0000000802081211 */ /* 0x008fe200078410ff */
[----:B------:R-:W-:-:S03]  /*0790*/  @!P0 IMAD R21, R21, R3, R0 ;  /* 0x0000000315158224 */ /* 0x000fc600078e0200 */
[----:B------:R-:W-:Y:S01]  /*07a0*/  @P1 LEA.HI.X R9, R2, R9, R14, 0x2, P2 ;  /* 0x0000000902091211 */ /* 0x000fe200010f140e */
[----:B------:R-:W-:Y:S01]  /*07b0*/  @P1 IMAD.WIDE R14, R3, 0x4, R10 ;  /* 0x00000004030e1825 */ /* 0x000fe200078e020a */
[----:B------:R-:W5:Y:S03]  /*07c0*/  @P1 LDG.E R2, desc[UR4][R10.64] ;  /* 0x000000040a021981 */ /* 0x000f66000c1e1900 */
[----:B----4-:R-:W-:Y:S01]  /*07d0*/  @!P0 IMAD.WIDE.U32 R6, R17, 0x4, R6 ;  /* 0x0000000411068825 */ /* 0x010fe200078e0006 */
[----:B------:R-:W2:Y:S04]  /*07e0*/  @P1 LDG.E R9, desc[UR4][R8.64+0x4] ;  /* 0x0000040408091981 */ /* 0x000ea8000c1e1900 */
[----:B------:R-:W2:Y:S01]  /*07f0*/  @P1 LDG.E R14, desc[UR4][R14.64] ;  /* 0x000000040e0e1981 */ /* 0x000ea2000c1e1900 */
[----:B0-----:R-:W-:-:S03]  /*0800*/  @!P0 IMAD.WIDE R4, R21, 0x4, R4 ;  /* 0x0000000415048825 */ /* 0x001fc600078e0204 */
[----:B------:R-:W3:Y:S04]  /*0810*/  @!P0 LDG.E R7, desc[UR4][R6.64] ;  /* 0x0000000406078981 */ /* 0x000ee8000c1e1900 */
[----:B------:R-:W3:Y:S01]  /*0820*/  @!P0 LDG.E R4, desc[UR4][R4.64] ;  /* 0x0000000404048981 */ /* 0x000ee2000c1e1900 */
[----:B-----5:R-:W-:-:S04]  /*0830*/  @P1 FFMA R2, R13, R2, R24 ;  /* 0x000000020d021223 */ /* 0x020fc80000000018 */
[----:B--2---:R-:W-:-:S04]  /*0840*/  @P1 FFMA R24, R9, R14, R2 ;  /* 0x0000000e09181223 */ /* 0x004fc80000000002 */
[----:B---3--:R-:W-:-:S07]  /*0850*/  @!P0 FFMA R24, R7, R4, R24 ;  /* 0x0000000407188223 */ /* 0x008fce0000000018 */
.L_x_5:
[----:B------:R-:W1:Y:S01]  /*0860*/  LDC.64 R4, c[0x0][0x380] ;  /* 0x0000e000ff047b82 */ /* 0x000e620000000a00 */
[----:B------:R-:W-:-:S04]  /*0870*/  IMAD R3, R19, R3, R0 ;  /* 0x0000000313037224 */ /* 0x000fc800078e0200 */
[----:B-1----:R-:W-:-:S05]  /*0880*/  IMAD.WIDE R2, R3, 0x4, R4 ;  /* 0x0000000403027825 */ /* 0x002fca00078e0204 */
[----:B0-----:R-:W-:Y:S01]  /*0890*/  STG.E desc[UR4][R2.64], R24 ;  /* 0x0000001802007986 */ /* 0x001fe2000c101904 */
[----:B------:R-:W-:Y:S05]  /*08a0*/  EXIT ;  /* 0x000000000000794d */ /* 0x000fea0003800000 */
.L_x_7:
        /* <DEDUP_REMOVED lines=13> */
.L_x_9:


//--------------------- .nv.shared._Z15matrixMul_shmemPfS_S_ii --------------------------
	.section	.nv.shared._Z15matrixMul_shmemPfS_S_ii,"aw",@nobits
	.sectionflags	@""
	.align	4
.nv.shared._Z15matrixMul_shmemPfS_S_ii:
	.zero		9216


//--------------------- .nv.shared.reserved.0     --------------------------
	.section	.nv.shared.reserved.0,"aw",@nobits
	.weak		__nv_reservedSMEM_offset_0_alias
	.size		__nv_reservedSMEM_offset_0_alias, 0, 64
	.other		__nv_reservedSMEM_offset_0_alias,@"STO_CUDA_RESERVED_SHARED STV_DEFAULT"
__nv_reservedSMEM_offset_0_alias:
	.zero		0
	.zero		64


//--------------------- .nv.constant0._Z15matrixMul_shmemPfS_S_ii --------------------------
	.section	.nv.constant0._Z15matrixMul_shmemPfS_S_ii,"a",@progbits
	.sectionflags	@""
	.align	4
.nv.constant0._Z15matrixMul_shmemPfS_S_ii:
	.zero		928


//--------------------- .nv.constant0._Z15matrixMul_naivePfS_S_ii --------------------------
	.section	.nv.constant0._Z15matrixMul_naivePfS_S_ii,"a",@progbits
	.sectionflags	@""
	.align	4
.nv.constant0._Z15matrixMul_naivePfS_S_ii:
	.zero		928


//--------------------- SYMBOLS --------------------------

	.type		.nv.reservedSmem.offset0,@object
	.size		.nv.reservedSmem.offset0,0x4
	.type		.nv.reservedSmem.cap,@object
	.size		.nv.reservedSmem.cap,0x4
